//
// Generated by NVIDIA NVVM Compiler
//
// Compiler Build ID: CL-36424714
// Cuda compilation tools, release 13.0, V13.0.88
// Based on NVVM 20.0.0
//

.version 9.0
.target sm_100
.address_size 64

	// .globl	_Z7compmulPdS_S_

.visible .entry _Z7compmulPdS_S_(
	.param .u64 .ptr .align 1 _Z7compmulPdS_S__param_0,
	.param .u64 .ptr .align 1 _Z7compmulPdS_S__param_1,
	.param .u64 .ptr .align 1 _Z7compmulPdS_S__param_2
)
{
	.reg .b32 	%r<5>;
	.reg .b64 	%rd<11>;
	.reg .b64 	%fd<4>;

	ld.param.u64 	%rd1, [_Z7compmulPdS_S__param_0];
	ld.param.u64 	%rd2, [_Z7compmulPdS_S__param_1];
	ld.param.u64 	%rd3, [_Z7compmulPdS_S__param_2];
	cvta.to.global.u64 	%rd4, %rd3;
	cvta.to.global.u64 	%rd5, %rd2;
	cvta.to.global.u64 	%rd6, %rd1;
	mov.u32 	%r1, %ctaid.x;
	mov.u32 	%r2, %ntid.x;
	mov.u32 	%r3, %tid.x;
	mad.lo.s32 	%r4, %r1, %r2, %r3;
	mul.wide.u32 	%rd7, %r4, 8;
	add.s64 	%rd8, %rd6, %rd7;
	ld.global.f64 	%fd1, [%rd8];
	add.s64 	%rd9, %rd5, %rd7;
	ld.global.f64 	%fd2, [%rd9];
	mul.f64 	%fd3, %fd1, %fd2;
	add.s64 	%rd10, %rd4, %rd7;
	st.global.f64 	[%rd10], %fd3;
	ret;

}


// ===== COMPILED SASS (sm_100) =====

	.target	sm_100

	.elftype	@"ET_EXEC"


//--------------------- .note.nv.tkinfo           --------------------------
	.section	.note.nv.tkinfo,"",@"SHT_NOTE"
	.sectionflags	@"SHF_NOTE_NV_TKINFO"
	.tkinfo
        /*0018*/ 	.word	0x00000002
        /*0030*/ 	.string	""
        /*0030*/ 	.string	"ptxas"
        /*0030*/ 	.string	"Cuda compilation tools, release 13.0, V13.0.88"
        /*0030*/ 	.string	"Build cuda_13.0.r13.0/compiler.36424714_0"
        /*0030*/ 	.string	"-arch sm_100 -m 64 "



//--------------------- .note.nv.cuinfo           --------------------------
	.section	.note.nv.cuinfo,"",@"SHT_NOTE"
	.sectionflags	@"SHF_NOTE_NV_CUINFO"
        /*0018*/ 	.short	0x0002
        /*001a*/ 	.short	0x0064
        /*001c*/ 	.short	0x0082
	.zero		2


//--------------------- .nv.info                  --------------------------
	.section	.nv.info,"",@"SHT_CUDA_INFO"
	.align	4


	//----- nvinfo : EIATTR_REGCOUNT
	.align		4
        /*0000*/ 	.byte	0x04, 0x2f
        /*0002*/ 	.short	(.L_1 - .L_0)
	.align		4
.L_0:
        /*0004*/ 	.word	index@(_Z7compmulPdS_S_)
        /*0008*/ 	.word	0x0000000e


	//----- nvinfo : EIATTR_FRAME_SIZE
	.align		4
.L_1:
        /*000c*/ 	.byte	0x04, 0x11
        /*000e*/ 	.short	(.L_3 - .L_2)
	.align		4
.L_2:
        /*0010*/ 	.word	index@(_Z7compmulPdS_S_)
        /*0014*/ 	.word	0x00000000


	//----- nvinfo : EIATTR_MIN_STACK_SIZE
	.align		4
.L_3:
        /*0018*/ 	.byte	0x04, 0x12
        /*001a*/ 	.short	(.L_5 - .L_4)
	.align		4
.L_4:
        /*001c*/ 	.word	index@(_Z7compmulPdS_S_)
        /*0020*/ 	.word	0x00000000
.L_5:


//--------------------- .nv.compat                --------------------------
	.section	.nv.compat,"",@"SHT_CUDA_COMPAT_INFO"
	.align	4
        /*0000*/ 	.byte	0x02, 0x09, 0x00, 0x00, 0x02, 0x02, 0x01, 0x00, 0x02, 0x05, 0x05, 0x00, 0x03, 0x07, 0x01, 0x01
        /*0010*/ 	.byte	0x02, 0x03, 0x00, 0x00, 0x02, 0x06, 0x01, 0x00, 0x04, 0x0b, 0x08, 0x00, 0x01, 0x00, 0x00, 0x00
        /*0020*/ 	.byte	0x00, 0x00, 0x00, 0x00


//--------------------- .nv.info._Z7compmulPdS_S_ --------------------------
	.section	.nv.info._Z7compmulPdS_S_,"",@"SHT_CUDA_INFO"
	.sectionflags	@""
	.align	4


	//----- nvinfo : EIATTR_CUDA_API_VERSION
	.align		4
        /*0000*/ 	.byte	0x04, 0x37
        /*0002*/ 	.short	(.L_7 - .L_6)
.L_6:
        /*0004*/ 	.word	0x00000082


	//----- nvinfo : EIATTR_KPARAM_INFO
	.align		4
.L_7:
        /*0008*/ 	.byte	0x04, 0x17
        /*000a*/ 	.short	(.L_9 - .L_8)
.L_8:
        /*000c*/ 	.word	0x00000000
        /*0010*/ 	.short	0x0002
        /*0012*/ 	.short	0x0010
        /*0014*/ 	.byte	0x00, 0xf5, 0x21, 0x00


	//----- nvinfo : EIATTR_KPARAM_INFO
	.align		4
.L_9:
        /*0018*/ 	.byte	0x04, 0x17
        /*001a*/ 	.short	(.L_11 - .L_10)
.L_10:
        /*001c*/ 	.word	0x00000000
        /*0020*/ 	.short	0x0001
        /*0022*/ 	.short	0x0008
        /*0024*/ 	.byte	0x00, 0xf5, 0x21, 0x00


	//----- nvinfo : EIATTR_KPARAM_INFO
	.align		4
.L_11:
        /*0028*/ 	.byte	0x04, 0x17
        /*002a*/ 	.short	(.L_13 - .L_12)
.L_12:
        /*002c*/ 	.word	0x00000000
        /*0030*/ 	.short	0x0000
        /*0032*/ 	.short	0x0000
        /*0034*/ 	.byte	0x00, 0xf5, 0x21, 0x00


	//----- nvinfo : EIATTR_SPARSE_MMA_MASK
	.align		4
.L_13:
        /*0038*/ 	.byte	0x03, 0x50
        /*003a*/ 	.short	0x0000


	//----- nvinfo : EIATTR_MAXREG_COUNT
	.align		4
        /*003c*/ 	.byte	0x03, 0x1b
        /*003e*/ 	.short	0x00ff


	//----- nvinfo : EIATTR_MERCURY_ISA_VERSION
	.align		4
        /*0040*/ 	.byte	0x03, 0x5f
        /*0042*/ 	.short	0x0101


	//----- nvinfo : EIATTR_VRC_CTA_INIT_COUNT
	.align		4
        /*0044*/ 	.byte	0x02, 0x4a
	.zero		1
	.zero		1


	//----- nvinfo : EIATTR_EXIT_INSTR_OFFSETS
	.align		4
        /*0048*/ 	.byte	0x04, 0x1c
        /*004a*/ 	.short	(.L_15 - .L_14)


	//   ....[0]....
.L_14:
        /*004c*/ 	.word	0x00000100


	//----- nvinfo : EIATTR_CBANK_PARAM_SIZE
	.align		4
.L_15:
        /*0050*/ 	.byte	0x03, 0x19
        /*0052*/ 	.short	0x0018


	//----- nvinfo : EIATTR_PARAM_CBANK
	.align		4
        /*0054*/ 	.byte	0x04, 0x0a
        /*0056*/ 	.short	(.L_17 - .L_16)
	.align		4
.L_16:
        /*0058*/ 	.word	index@(.nv.constant0._Z7compmulPdS_S_)
        /*005c*/ 	.short	0x0380
        /*005e*/ 	.short	0x0018


	//----- nvinfo : EIATTR_SW_WAR
	.align		4
.L_17:
        /*0060*/ 	.byte	0x04, 0x36
        /*0062*/ 	.short	(.L_19 - .L_18)
.L_18:
        /*0064*/ 	.word	0x00000008
.L_19:


//--------------------- .nv.callgraph             --------------------------
	.section	.nv.callgraph,"",@"SHT_CUDA_CALLGRAPH"
	.align	4
	.sectionentsize	8
	.align		4
        /*0000*/ 	.word	0x00000000
	.align		4
        /*0004*/ 	.word	0xffffffff
	.align		4
        /*0008*/ 	.word	0x00000000
	.align		4
        /*000c*/ 	.word	0xfffffffe
	.align		4
        /*0010*/ 	.word	0x00000000
	.align		4
        /*0014*/ 	.word	0xfffffffd
	.align		4
        /*0018*/ 	.word	0x00000000
	.align		4
        /*001c*/ 	.word	0xfffffffc


//--------------------- .text._Z7compmulPdS_S_    --------------------------
	.section	.text._Z7compmulPdS_S_,"ax",@progbits
	.align	128
        .global         _Z7compmulPdS_S_
        .type           _Z7compmulPdS_S_,@function
        .size           _Z7compmulPdS_S_,(.L_x_1 - _Z7compmulPdS_S_)
        .other          _Z7compmulPdS_S_,@"STO_CUDA_ENTRY STV_DEFAULT"
_Z7compmulPdS_S_:
.text._Z7compmulPdS_S_:
[----:B------:R-:W-:Y:S01]  /*0000*/  LDC R1, c[0x0][0x37c] ;  /* 0x0000df00ff017b82 */ /* 0x000fe20000000800 */
[----:B------:R-:W0:Y:S07]  /*0010*/  S2R R0, SR_TID.X ;  /* 0x0000000000007919 */ /* 0x000e2e0000002100 */
[----:B------:R-:W0:Y:S01]  /*0020*/  S2UR UR6, SR_CTAID.X ;  /* 0x00000000000679c3 */ /* 0x000e220000002500 */
[----:B------:R-:W1:Y:S07]  /*0030*/  LDCU.64 UR4, c[0x0][0x358] ;  /* 0x00006b00ff0477ac */ /* 0x000e6e0008000a00 */
[----:B------:R-:W0:Y:S08]  /*0040*/  LDC R11, c[0x0][0x360] ;  /* 0x0000d800ff0b7b82 */ /* 0x000e300000000800 */
[----:B------:R-:W2:Y:S08]  /*0050*/  LDC.64 R2, c[0x0][0x380] ;  /* 0x0000e000ff027b82 */ /* 0x000eb00000000a00 */
[----:B------:R-:W3:Y:S01]  /*0060*/  LDC.64 R4, c[0x0][0x388] ;  /* 0x0000e200ff047b82 */ /* 0x000ee20000000a00 */
[----:B0-----:R-:W-:-:S07]  /*0070*/  IMAD R11, R11, UR6, R0 ;  /* 0x000000060b0b7c24 */ /* 0x001fce000f8e0200 */
[----:B------:R-:W0:Y:S01]  /*0080*/  LDC.64 R8, c[0x0][0x390] ;  /* 0x0000e400ff087b82 */ /* 0x000e220000000a00 */
[----:B--2---:R-:W-:-:S06]  /*0090*/  IMAD.WIDE.U32 R2, R11, 0x8, R2 ;  /* 0x000000080b027825 */ /* 0x004fcc00078e0002 */
[----:B-1----:R-:W2:Y:S01]  /*00a0*/  LDG.E.64 R2, desc[UR4][R2.64] ;  /* 0x0000000402027981 */ /* 0x002ea2000c1e1b00 */
[----:B---3--:R-:W-:-:S06]  /*00b0*/  IMAD.WIDE.U32 R4, R11, 0x8, R4 ;  /* 0x000000080b047825 */ /* 0x008fcc00078e0004 */
[----:B------:R-:W2:Y:S01]  /*00c0*/  LDG.E.64 R4, desc[UR4][R4.64] ;  /* 0x0000000404047981 */ /* 0x000ea2000c1e1b00 */
[----:B0-----:R-:W-:Y:S01]  /*00d0*/  IMAD.WIDE.U32 R8, R11, 0x8, R8 ;  /* 0x000000080b087825 */ /* 0x001fe200078e0008 */
[----:B--2---:R-:W-:-:S07]  /*00e0*/  DMUL R6, R2, R4 ;  /* 0x0000000402067228 */ /* 0x004fce0000000000 */
[----:B------:R-:W-:Y:S01]  /*00f0*/  STG.E.64 desc[UR4][R8.64], R6 ;  /* 0x0000000608007986 */ /* 0x000fe2000c101b04 */
[----:B------:R-:W-:Y:S05]  /*0100*/  EXIT ;  /* 0x000000000000794d */ /* 0x000fea0003800000 */
.L_x_0:
[----:B------:R-:W-:-:S00]  /*0110*/  BRA `(.L_x_0) ;  /* 0xfffffffc00fc7947 */ /* 0x000fc0000383ffff */
[----:B------:R-:W-:-:S00]  /*0120*/  NOP ;  /* 0x0000000000007918 */ /* 0x000fc00000000000 */
        /* <DEDUP_REMOVED lines=13> */
.L_x_1:


//--------------------- .nv.shared.reserved.0     --------------------------
	.section	.nv.shared.reserved.0,"aw",@nobits
	.weak		__nv_reservedSMEM_offset_0_alias
	.size		__nv_reservedSMEM_offset_0_alias, 0, 64
	.other		__nv_reservedSMEM_offset_0_alias,@"STO_CUDA_RESERVED_SHARED STV_DEFAULT"
__nv_reservedSMEM_offset_0_alias:
	.zero		0
	.zero		64


//--------------------- .nv.constant0._Z7compmulPdS_S_ --------------------------
	.section	.nv.constant0._Z7compmulPdS_S_,"a",@progbits
	.sectionflags	@""
	.align	4
.nv.constant0._Z7compmulPdS_S_:
	.zero		920


//--------------------- SYMBOLS --------------------------

	.type		.nv.reservedSmem.offset0,@object
	.size		.nv.reservedSmem.offset0,0x4
